//
// Generated by NVIDIA NVVM Compiler
//
// Compiler Build ID: CL-36424714
// Cuda compilation tools, release 13.0, V13.0.88
// Based on NVVM 20.0.0
//

.version 9.0
.target sm_100
.address_size 64

	// .globl	_Z24tiled_convolution_kernelPdS_S_

.visible .entry _Z24tiled_convolution_kernelPdS_S_(
	.param .u64 .ptr .align 1 _Z24tiled_convolution_kernelPdS_S__param_0,
	.param .u64 .ptr .align 1 _Z24tiled_convolution_kernelPdS_S__param_1,
	.param .u64 .ptr .align 1 _Z24tiled_convolution_kernelPdS_S__param_2
)
{


	ret;

}


// ===== COMPILED SASS (sm_100) =====

	.target	sm_100

	.elftype	@"ET_EXEC"


//--------------------- .note.nv.tkinfo           --------------------------
	.section	.note.nv.tkinfo,"",@"SHT_NOTE"
	.sectionflags	@"SHF_NOTE_NV_TKINFO"
	.tkinfo
        /*0018*/ 	.word	0x00000002
        /*0030*/ 	.string	""
        /*0030*/ 	.string	"ptxas"
        /*0030*/ 	.string	"Cuda compilation tools, release 13.0, V13.0.88"
        /*0030*/ 	.string	"Build cuda_13.0.r13.0/compiler.36424714_0"
        /*0030*/ 	.string	"-arch sm_100 -m 64 "



//--------------------- .note.nv.cuinfo           --------------------------
	.section	.note.nv.cuinfo,"",@"SHT_NOTE"
	.sectionflags	@"SHF_NOTE_NV_CUINFO"
        /*0018*/ 	.short	0x0002
        /*001a*/ 	.short	0x0064
        /*001c*/ 	.short	0x0082
	.zero		2


//--------------------- .nv.info                  --------------------------
	.section	.nv.info,"",@"SHT_CUDA_INFO"
	.align	4


	//----- nvinfo : EIATTR_REGCOUNT
	.align		4
        /*0000*/ 	.byte	0x04, 0x2f
        /*0002*/ 	.short	(.L_1 - .L_0)
	.align		4
.L_0:
        /*0004*/ 	.word	index@(_Z24tiled_convolution_kernelPdS_S_)
        /*0008*/ 	.word	0x00000004


	//----- nvinfo : EIATTR_FRAME_SIZE
	.align		4
.L_1:
        /*000c*/ 	.byte	0x04, 0x11
        /*000e*/ 	.short	(.L_3 - .L_2)
	.align		4
.L_2:
        /*0010*/ 	.word	index@(_Z24tiled_convolution_kernelPdS_S_)
        /*0014*/ 	.word	0x00000000


	//----- nvinfo : EIATTR_MIN_STACK_SIZE
	.align		4
.L_3:
        /*0018*/ 	.byte	0x04, 0x12
        /*001a*/ 	.short	(.L_5 - .L_4)
	.align		4
.L_4:
        /*001c*/ 	.word	index@(_Z24tiled_convolution_kernelPdS_S_)
        /*0020*/ 	.word	0x00000000
.L_5:


//--------------------- .nv.compat                --------------------------
	.section	.nv.compat,"",@"SHT_CUDA_COMPAT_INFO"
	.align	4
        /*0000*/ 	.byte	0x02, 0x09, 0x00, 0x00, 0x02, 0x02, 0x01, 0x00, 0x02, 0x05, 0x05, 0x00, 0x03, 0x07, 0x01, 0x01
        /*0010*/ 	.byte	0x02, 0x03, 0x00, 0x00, 0x02, 0x06, 0x01, 0x00, 0x04, 0x0b, 0x08, 0x00, 0x09, 0x00, 0x00, 0x00
        /*0020*/ 	.byte	0x00, 0x00, 0x00, 0x00


//--------------------- .nv.info._Z24tiled_convolution_kernelPdS_S_ --------------------------
	.section	.nv.info._Z24tiled_convolution_kernelPdS_S_,"",@"SHT_CUDA_INFO"
	.sectionflags	@""
	.align	4


	//----- nvinfo : EIATTR_CUDA_API_VERSION
	.align		4
        /*0000*/ 	.byte	0x04, 0x37
        /*0002*/ 	.short	(.L_7 - .L_6)
.L_6:
        /*0004*/ 	.word	0x00000082


	//----- nvinfo : EIATTR_KPARAM_INFO
	.align		4
.L_7:
        /*0008*/ 	.byte	0x04, 0x17
        /*000a*/ 	.short	(.L_9 - .L_8)
.L_8:
        /*000c*/ 	.word	0x00000000
        /*0010*/ 	.short	0x0002
        /*0012*/ 	.short	0x0010
        /*0014*/ 	.byte	0x00, 0xf5, 0x21, 0x00


	//----- nvinfo : EIATTR_KPARAM_INFO
	.align		4
.L_9:
        /*0018*/ 	.byte	0x04, 0x17
        /*001a*/ 	.short	(.L_11 - .L_10)
.L_10:
        /*001c*/ 	.word	0x00000000
        /*0020*/ 	.short	0x0001
        /*0022*/ 	.short	0x0008
        /*0024*/ 	.byte	0x00, 0xf5, 0x21, 0x00


	//----- nvinfo : EIATTR_KPARAM_INFO
	.align		4
.L_11:
        /*0028*/ 	.byte	0x04, 0x17
        /*002a*/ 	.short	(.L_13 - .L_12)
.L_12:
        /*002c*/ 	.word	0x00000000
        /*0030*/ 	.short	0x0000
        /*0032*/ 	.short	0x0000
        /*0034*/ 	.byte	0x00, 0xf5, 0x21, 0x00


	//----- nvinfo : EIATTR_SPARSE_MMA_MASK
	.align		4
.L_13:
        /*0038*/ 	.byte	0x03, 0x50
        /*003a*/ 	.short	0x0000


	//----- nvinfo : EIATTR_MAXREG_COUNT
	.align		4
        /*003c*/ 	.byte	0x03, 0x1b
        /*003e*/ 	.short	0x00ff


	//----- nvinfo : EIATTR_MERCURY_ISA_VERSION
	.align		4
        /*0040*/ 	.byte	0x03, 0x5f
        /*0042*/ 	.short	0x0101


	//----- nvinfo : EIATTR_VRC_CTA_INIT_COUNT
	.align		4
        /*0044*/ 	.byte	0x02, 0x4a
	.zero		1
	.zero		1


	//----- nvinfo : EIATTR_EXIT_INSTR_OFFSETS
	.align		4
        /*0048*/ 	.byte	0x04, 0x1c
        /*004a*/ 	.short	(.L_15 - .L_14)


	//   ....[0]....
.L_14:
        /*004c*/ 	.word	0x00000010


	//----- nvinfo : EIATTR_CBANK_PARAM_SIZE
	.align		4
.L_15:
        /*0050*/ 	.byte	0x03, 0x19
        /*0052*/ 	.short	0x0018


	//----- nvinfo : EIATTR_PARAM_CBANK
	.align		4
        /*0054*/ 	.byte	0x04, 0x0a
        /*0056*/ 	.short	(.L_17 - .L_16)
	.align		4
.L_16:
        /*0058*/ 	.word	index@(.nv.constant0._Z24tiled_convolution_kernelPdS_S_)
        /*005c*/ 	.short	0x0380
        /*005e*/ 	.short	0x0018


	//----- nvinfo : EIATTR_SW_WAR
	.align		4
.L_17:
        /*0060*/ 	.byte	0x04, 0x36
        /*0062*/ 	.short	(.L_19 - .L_18)
.L_18:
        /*0064*/ 	.word	0x00000008
.L_19:


//--------------------- .nv.callgraph             --------------------------
	.section	.nv.callgraph,"",@"SHT_CUDA_CALLGRAPH"
	.align	4
	.sectionentsize	8
	.align		4
        /*0000*/ 	.word	0x00000000
	.align		4
        /*0004*/ 	.word	0xffffffff
	.align		4
        /*0008*/ 	.word	0x00000000
	.align		4
        /*000c*/ 	.word	0xfffffffe
	.align		4
        /*0010*/ 	.word	0x00000000
	.align		4
        /*0014*/ 	.word	0xfffffffd
	.align		4
        /*0018*/ 	.word	0x00000000
	.align		4
        /*001c*/ 	.word	0xfffffffc


//--------------------- .text._Z24tiled_convolution_kernelPdS_S_ --------------------------
	.section	.text._Z24tiled_convolution_kernelPdS_S_,"ax",@progbits
	.align	128
        .global         _Z24tiled_convolution_kernelPdS_S_
        .type           _Z24tiled_convolution_kernelPdS_S_,@function
        .size           _Z24tiled_convolution_kernelPdS_S_,(.L_x_1 - _Z24tiled_convolution_kernelPdS_S_)
        .other          _Z24tiled_convolution_kernelPdS_S_,@"STO_CUDA_ENTRY STV_DEFAULT"
_Z24tiled_convolution_kernelPdS_S_:
.text._Z24tiled_convolution_kernelPdS_S_:
[----:B------:R-:W-:Y:S01]  /*0000*/  LDC R1, c[0x0][0x37c] ;  /* 0x0000df00ff017b82 */ /* 0x000fe20000000800 */
[----:B------:R-:W-:Y:S05]  /*0010*/  EXIT ;  /* 0x000000000000794d */ /* 0x000fea0003800000 */
.L_x_0:
[----:B------:R-:W-:-:S00]  /*0020*/  BRA `(.L_x_0) ;  /* 0xfffffffc00fc7947 */ /* 0x000fc0000383ffff */
[----:B------:R-:W-:-:S00]  /*0030*/  NOP ;  /* 0x0000000000007918 */ /* 0x000fc00000000000 */
        /* <DEDUP_REMOVED lines=12> */
.L_x_1:


//--------------------- .nv.shared.reserved.0     --------------------------
	.section	.nv.shared.reserved.0,"aw",@nobits
	.weak		__nv_reservedSMEM_offset_0_alias
	.size		__nv_reservedSMEM_offset_0_alias, 0, 64
	.other		__nv_reservedSMEM_offset_0_alias,@"STO_CUDA_RESERVED_SHARED STV_DEFAULT"
__nv_reservedSMEM_offset_0_alias:
	.zero		0
	.zero		64


//--------------------- .nv.constant0._Z24tiled_convolution_kernelPdS_S_ --------------------------
	.section	.nv.constant0._Z24tiled_convolution_kernelPdS_S_,"a",@progbits
	.sectionflags	@""
	.align	4
.nv.constant0._Z24tiled_convolution_kernelPdS_S_:
	.zero		920


//--------------------- SYMBOLS --------------------------

	.type		.nv.reservedSmem.offset0,@object
	.size		.nv.reservedSmem.offset0,0x4
